	.headerflags	@"EF_CUDA_TEXMODE_UNIFIED EF_CUDA_64BIT_ADDRESS EF_CUDA_ACCELERATORS EF_CUDA_SM90 EF_CUDA_VIRTUAL_SM(EF_CUDA_SM90)"
	.elftype	@"ET_EXEC"


//--------------------- .nv.info                  --------------------------
	.section	.nv.info,"",@"SHT_CUDA_INFO"
	.align	4


	//----- nvinfo : EIATTR_REGCOUNT
	.align		4
        /*0000*/ 	.byte	0x04, 0x2f
        /*0002*/ 	.short	(.L_1 - .L_0)
	.align		4
.L_0:
        /*0004*/ 	.word	index@(triton_poi_fused_add_div_hardtanh_0)
        /*0008*/ 	.word	0x0000000a


	//----- nvinfo : EIATTR_MIN_STACK_SIZE
	.align		4
.L_1:
        /*000c*/ 	.byte	0x04, 0x12
        /*000e*/ 	.short	(.L_3 - .L_2)
	.align		4
.L_2:
        /*0010*/ 	.word	index@(triton_poi_fused_add_div_hardtanh_0)
        /*0014*/ 	.word	0x00000000


	//----- nvinfo : EIATTR_FRAME_SIZE
	.align		4
.L_3:
        /*0018*/ 	.byte	0x04, 0x11
        /*001a*/ 	.short	(.L_5 - .L_4)
	.align		4
.L_4:
        /*001c*/ 	.word	index@(triton_poi_fused_add_div_hardtanh_0)
        /*0020*/ 	.word	0x00000000


	//----- nvinfo : EIATTR_MIN_STACK_SIZE
	.align		4
.L_5:
        /*0024*/ 	.byte	0x04, 0x12
        /*0026*/ 	.short	(.L_7 - .L_6)
	.align		4
.L_6:
        /*0028*/ 	.word	index@(triton_poi_fused_add_div_hardtanh_0)
        /*002c*/ 	.word	0x00000000
.L_7:


//--------------------- .nv.info.triton_poi_fused_add_div_hardtanh_0 --------------------------
	.section	.nv.info.triton_poi_fused_add_div_hardtanh_0,"",@"SHT_CUDA_INFO"
	.sectionflags	@""
	.align	4


	//----- nvinfo : EIATTR_CUDA_API_VERSION
	.align		4
        /*0000*/ 	.byte	0x04, 0x37
        /*0002*/ 	.short	(.L_9 - .L_8)
.L_8:
        /*0004*/ 	.word	0x0000007c


	//----- nvinfo : EIATTR_KPARAM_INFO
	.align		4
.L_9:
        /*0008*/ 	.byte	0x04, 0x17
        /*000a*/ 	.short	(.L_11 - .L_10)
.L_10:
        /*000c*/ 	.word	0x00000000
        /*0010*/ 	.short	0x0002
        /*0012*/ 	.short	0x0010
        /*0014*/ 	.byte	0x00, 0xf0, 0x11, 0x00


	//----- nvinfo : EIATTR_KPARAM_INFO
	.align		4
.L_11:
        /*0018*/ 	.byte	0x04, 0x17
        /*001a*/ 	.short	(.L_13 - .L_12)
.L_12:
        /*001c*/ 	.word	0x00000000
        /*0020*/ 	.short	0x0001
        /*0022*/ 	.short	0x0008
        /*0024*/ 	.byte	0x00, 0xf4, 0x21, 0x00


	//----- nvinfo : EIATTR_KPARAM_INFO
	.align		4
.L_13:
        /*0028*/ 	.byte	0x04, 0x17
        /*002a*/ 	.short	(.L_15 - .L_14)
.L_14:
        /*002c*/ 	.word	0x00000000
        /*0030*/ 	.short	0x0000
        /*0032*/ 	.short	0x0000
        /*0034*/ 	.byte	0x00, 0xf4, 0x21, 0x00


	//----- nvinfo : EIATTR_SPARSE_MMA_MASK
	.align		4
.L_15:
        /*0038*/ 	.byte	0x03, 0x50
        /*003a*/ 	.short	0x0000


	//----- nvinfo : EIATTR_MAXREG_COUNT
	.align		4
        /*003c*/ 	.byte	0x03, 0x1b
        /*003e*/ 	.short	0x00ff


	//----- nvinfo : EIATTR_EXIT_INSTR_OFFSETS
	.align		4
        /*0040*/ 	.byte	0x04, 0x1c
        /*0042*/ 	.short	(.L_17 - .L_16)


	//   ....[0]....
.L_16:
        /*0044*/ 	.word	0x00000170


	//   ....[1]....
        /*0048*/ 	.word	0x00000190


	//----- nvinfo : EIATTR_REQNTID
	.align		4
.L_17:
        /*004c*/ 	.byte	0x04, 0x10
        /*004e*/ 	.short	(.L_19 - .L_18)
.L_18:
        /*0050*/ 	.word	0x00000080
        /*0054*/ 	.word	0x00000001
        /*0058*/ 	.word	0x00000001


	//----- nvinfo : EIATTR_CRS_STACK_SIZE
	.align		4
.L_19:
        /*005c*/ 	.byte	0x04, 0x1e
        /*005e*/ 	.short	(.L_21 - .L_20)
.L_20:
        /*0060*/ 	.word	0x00000000


	//----- nvinfo : EIATTR_CBANK_PARAM_SIZE
	.align		4
.L_21:
        /*0064*/ 	.byte	0x03, 0x19
        /*0066*/ 	.short	0x0014


	//----- nvinfo : EIATTR_PARAM_CBANK
	.align		4
        /*0068*/ 	.byte	0x04, 0x0a
        /*006a*/ 	.short	(.L_23 - .L_22)
	.align		4
.L_22:
        /*006c*/ 	.word	index@(.nv.constant0.triton_poi_fused_add_div_hardtanh_0)
        /*0070*/ 	.short	0x0210
        /*0072*/ 	.short	0x0014


	//----- nvinfo : EIATTR_SW_WAR
	.align		4
.L_23:
        /*0074*/ 	.byte	0x04, 0x36
        /*0076*/ 	.short	(.L_25 - .L_24)
.L_24:
        /*0078*/ 	.word	0x00000008
.L_25:


//--------------------- .nv.callgraph             --------------------------
	.section	.nv.callgraph,"",@"SHT_CUDA_CALLGRAPH"
	.align	4
	.sectionentsize	8
	.align		4
        /*0000*/ 	.word	0x00000000
	.align		4
        /*0004*/ 	.word	0xffffffff
	.align		4
        /*0008*/ 	.word	0x00000000
	.align		4
        /*000c*/ 	.word	0xfffffffe
	.align		4
        /*0010*/ 	.word	0x00000000
	.align		4
        /*0014*/ 	.word	0xfffffffd
	.align		4
        /*0018*/ 	.word	0x00000000
	.align		4
        /*001c*/ 	.word	0xfffffffc


//--------------------- .text.triton_poi_fused_add_div_hardtanh_0 --------------------------
	.section	.text.triton_poi_fused_add_div_hardtanh_0,"ax",@progbits
	.align	128
        .global         triton_poi_fused_add_div_hardtanh_0
        .type           triton_poi_fused_add_div_hardtanh_0,@function
        .size           triton_poi_fused_add_div_hardtanh_0,(.L_x_3 - triton_poi_fused_add_div_hardtanh_0)
        .other          triton_poi_fused_add_div_hardtanh_0,@"STO_CUDA_ENTRY STV_DEFAULT"
triton_poi_fused_add_div_hardtanh_0:
.text.triton_poi_fused_add_div_hardtanh_0:
[----:B------:R-:W0:Y:S02]  /*0000*/  LDC R1, c[0x0][0x28] ;  /* 0x00000a00ff017b82 */ /* 0x000e240000000800 */
[----:B------:R-:W1:Y:S01]  /*0010*/  S2R R0, SR_TID.X ;  /* 0x0000000000007919 */ /* 0x000e620000002100 */
[----:B------:R-:W-:Y:S01]  /*0020*/  ULDC.64 UR4, c[0x0][0x208] ;  /* 0x0000820000047ab9 */ /* 0x000fe20000000a00 */
[----:B------:R-:W-:Y:S01]  /*0030*/  BSSY B0, `(.L_x_0) ;  /* 0x000000a000007945 */ /* 0x000fe20003800000 */
[----:B------:R-:W-:Y:S01]  /*0040*/  IMAD.MOV.U32 R2, RZ, RZ, RZ ;  /* 0x000000ffff027224 */ /* 0x000fe200078e00ff */
[----:B------:R-:W2:Y:S01]  /*0050*/  S2R R5, SR_CTAID.X ;  /* 0x0000000000057919 */ /* 0x000ea20000002500 */
[----:B-1----:R-:W-:-:S05]  /*0060*/  LOP3.LUT R0, R0, 0x7f, RZ, 0xc0, !PT ;  /* 0x0000007f00007812 */ /* 0x002fca00078ec0ff */
[----:B--2---:R-:W-:-:S05]  /*0070*/  IMAD R5, R5, 0x80, R0 ;  /* 0x0000008005057824 */ /* 0x004fca00078e0200 */
[----:B------:R-:W-:-:S13]  /*0080*/  ISETP.GE.AND P0, PT, R5, 0x100, PT ;  /* 0x000001000500780c */ /* 0x000fda0003f06270 */
[----:B------:R-:W-:Y:S05]  /*0090*/  @P0 BRA `(.L_x_1) ;  /* 0x00000000000c0947 */ /* 0x000fea0003800000 */
[----:B------:R-:W1:Y:S02]  /*00a0*/  LDC.64 R2, c[0x0][0x210] ;  /* 0x00008400ff027b82 */ /* 0x000e640000000a00 */
[----:B-1----:R-:W-:-:S06]  /*00b0*/  IMAD.WIDE R2, R5, 0x4, R2 ;  /* 0x0000000405027825 */ /* 0x002fcc00078e0202 */
[----:B------:R1:W5:Y:S02]  /*00c0*/  LDG.E R2, desc[UR4][R2.64] ;  /* 0x0000000402027981 */ /* 0x000364000c1e1900 */
.L_x_1:
[----:B------:R-:W-:Y:S05]  /*00d0*/  BSYNC B0 ;  /* 0x0000000000007941 */ /* 0x000fea0003800000 */
.L_x_0:
[----:B-----5:R-:W-:Y:S02]  /*00e0*/  FADD R0, R2, 3 ;  /* 0x4040000002007421 */ /* 0x020fe40000000000 */
[----:B-1----:R-:W1:Y:S03]  /*00f0*/  LDC.64 R2, c[0x0][0x218] ;  /* 0x00008600ff027b82 */ /* 0x002e660000000a00 */
[----:B------:R-:W-:-:S04]  /*0100*/  FSETP.GTU.AND P1, PT, R0, RZ, PT ;  /* 0x000000ff0000720b */ /* 0x000fc80003f2c000 */
[----:B------:R-:W-:-:S04]  /*0110*/  FSEL R0, R0, RZ, P1 ;  /* 0x000000ff00007208 */ /* 0x000fc80000800000 */
[C---:B------:R-:W-:Y:S01]  /*0120*/  FSETP.GEU.AND P2, PT, R0.reuse, 6, PT ;  /* 0x40c000000000780b */ /* 0x040fe20003f4e000 */
[C---:B------:R-:W-:Y:S01]  /*0130*/  FMUL R7, R0.reuse, 0.16666667163372039795 ;  /* 0x3e2aaaab00077820 */ /* 0x040fe20000400000 */
[----:B------:R-:W-:Y:S01]  /*0140*/  FSETP.NAN.AND P1, PT, R0, R0, PT ;  /* 0x000000000000720b */ /* 0x000fe20003f28000 */
[----:B-1----:R-:W-:-:S10]  /*0150*/  IMAD.WIDE R2, R5, 0x4, R2 ;  /* 0x0000000405027825 */ /* 0x002fd400078e0202 */
[----:B------:R-:W-:Y:S01]  /*0160*/  @P2 SEL R7, R7, 0x3f800000, P1 ;  /* 0x3f80000007072807 */ /* 0x000fe20000800000 */
[----:B------:R-:W-:Y:S06]  /*0170*/  @P0 EXIT ;  /* 0x000000000000094d */ /* 0x000fec0003800000 */
[----:B------:R-:W-:Y:S01]  /*0180*/  STG.E desc[UR4][R2.64], R7 ;  /* 0x0000000702007986 */ /* 0x000fe2000c101904 */
[----:B------:R-:W-:Y:S05]  /*0190*/  EXIT ;  /* 0x000000000000794d */ /* 0x000fea0003800000 */
.L_x_2:
[----:B------:R-:W-:-:S00]  /*01a0*/  BRA `(.L_x_2) ;  /* 0xfffffffc00fc7947 */ /* 0x000fc0000383ffff */
[----:B------:R-:W-:-:S00]  /*01b0*/  NOP ;  /* 0x0000000000007918 */ /* 0x000fc00000000000 */
        /* <DEDUP_REMOVED lines=12> */
.L_x_3:


//--------------------- .nv.constant0.triton_poi_fused_add_div_hardtanh_0 --------------------------
	.section	.nv.constant0.triton_poi_fused_add_div_hardtanh_0,"a",@progbits
	.sectionflags	@""
	.align	4
.nv.constant0.triton_poi_fused_add_div_hardtanh_0:
	.zero		548
